//
// Generated by NVIDIA NVVM Compiler
//
// Compiler Build ID: CL-36424714
// Cuda compilation tools, release 13.0, V13.0.88
// Based on NVVM 20.0.0
//

.version 9.0
.target sm_100
.address_size 64

	// .globl	kernel
// _ZZ6kernelE5psums has been demoted

.visible .entry kernel(
	.param .u32 kernel_param_0,
	.param .u32 kernel_param_1,
	.param .u64 .ptr .align 1 kernel_param_2,
	.param .u64 .ptr .align 1 kernel_param_3
)
{
	.reg .pred 	%p<9>;
	.reg .b32 	%r<29>;
	.reg .b32 	%f<38>;
	.reg .b64 	%rd<10>;
	// demoted variable
	.shared .align 4 .b8 _ZZ6kernelE5psums[4096];
	ld.param.u32 	%r15, [kernel_param_0];
	ld.param.u32 	%r14, [kernel_param_1];
	ld.param.u64 	%rd4, [kernel_param_2];
	ld.param.u64 	%rd3, [kernel_param_3];
	cvta.to.global.u64 	%rd1, %rd4;
	mov.u32 	%r1, %ctaid.x;
	mov.u32 	%r28, %tid.x;
	setp.gt.s32 	%p1, %r1, %r15;
	@%p1 bra 	$L__BB0_12;
	setp.ge.s32 	%p2, %r28, %r14;
	mov.f32 	%f37, 0f00000000;
	@%p2 bra 	$L__BB0_4;
	mul.lo.s32 	%r3, %r14, %r1;
	mov.f32 	%f37, 0f00000000;
	mov.u32 	%r4, %ntid.x;
	mov.u32 	%r26, %r28;
$L__BB0_3:
	add.s32 	%r16, %r26, %r3;
	mul.wide.s32 	%rd5, %r16, 4;
	add.s64 	%rd6, %rd1, %rd5;
	ld.global.f32 	%f7, [%rd6];
	fma.rn.f32 	%f8, %f7, 0f3BBB989D, 0f3F000000;
	cvt.sat.f32.f32 	%f9, %f8;
	mov.f32 	%f10, 0f4B400001;
	mov.f32 	%f11, 0f437C0000;
	fma.rm.f32 	%f12, %f9, %f11, %f10;
	add.f32 	%f13, %f12, 0fCB40007F;
	neg.f32 	%f14, %f13;
	fma.rn.f32 	%f15, %f7, 0f3FB8AA3B, %f14;
	fma.rn.f32 	%f16, %f7, 0f32A57060, %f15;
	mov.b32 	%r17, %f12;
	shl.b32 	%r18, %r17, 23;
	mov.b32 	%f17, %r18;
	ex2.approx.ftz.f32 	%f18, %f16;
	fma.rn.f32 	%f37, %f18, %f17, %f37;
	add.s32 	%r26, %r26, %r4;
	setp.lt.s32 	%p3, %r26, %r14;
	@%p3 bra 	$L__BB0_3;
$L__BB0_4:
	shl.b32 	%r19, %r28, 2;
	mov.u32 	%r20, _ZZ6kernelE5psums;
	add.s32 	%r7, %r20, %r19;
	st.shared.f32 	[%r7], %f37;
	bar.sync 	0;
	mov.u32 	%r8, %ntid.x;
	setp.lt.u32 	%p4, %r8, 2;
	@%p4 bra 	$L__BB0_9;
	mov.u32 	%r27, %r8;
$L__BB0_6:
	shr.u32 	%r10, %r27, 1;
	setp.ge.u32 	%p5, %r28, %r10;
	@%p5 bra 	$L__BB0_8;
	shl.b32 	%r21, %r10, 2;
	add.s32 	%r22, %r7, %r21;
	ld.shared.f32 	%f19, [%r22];
	ld.shared.f32 	%f20, [%r7];
	add.f32 	%f21, %f19, %f20;
	st.shared.f32 	[%r7], %f21;
$L__BB0_8:
	bar.sync 	0;
	setp.gt.u32 	%p6, %r27, 3;
	mov.u32 	%r27, %r10;
	@%p6 bra 	$L__BB0_6;
$L__BB0_9:
	setp.ge.s32 	%p7, %r28, %r14;
	@%p7 bra 	$L__BB0_12;
	ld.shared.f32 	%f4, [_ZZ6kernelE5psums];
	mul.lo.s32 	%r11, %r14, %r1;
	cvta.to.global.u64 	%rd2, %rd3;
$L__BB0_11:
	add.s32 	%r23, %r28, %r11;
	mul.wide.s32 	%rd7, %r23, 4;
	add.s64 	%rd8, %rd1, %rd7;
	ld.global.f32 	%f22, [%rd8];
	fma.rn.f32 	%f23, %f22, 0f3BBB989D, 0f3F000000;
	cvt.sat.f32.f32 	%f24, %f23;
	mov.f32 	%f25, 0f4B400001;
	mov.f32 	%f26, 0f437C0000;
	fma.rm.f32 	%f27, %f24, %f26, %f25;
	add.f32 	%f28, %f27, 0fCB40007F;
	neg.f32 	%f29, %f28;
	fma.rn.f32 	%f30, %f22, 0f3FB8AA3B, %f29;
	fma.rn.f32 	%f31, %f22, 0f32A57060, %f30;
	mov.b32 	%r24, %f27;
	shl.b32 	%r25, %r24, 23;
	mov.b32 	%f32, %r25;
	ex2.approx.ftz.f32 	%f33, %f31;
	mul.f32 	%f34, %f33, %f32;
	div.rn.f32 	%f35, %f34, %f4;
	add.s64 	%rd9, %rd2, %rd7;
	st.global.f32 	[%rd9], %f35;
	add.s32 	%r28, %r28, %r8;
	setp.lt.s32 	%p8, %r28, %r14;
	@%p8 bra 	$L__BB0_11;
$L__BB0_12:
	ret;

}


// ===== COMPILED SASS (sm_100) =====

	.target	sm_100

	.elftype	@"ET_EXEC"


//--------------------- .note.nv.tkinfo           --------------------------
	.section	.note.nv.tkinfo,"",@"SHT_NOTE"
	.sectionflags	@"SHF_NOTE_NV_TKINFO"
	.tkinfo
        /*0018*/ 	.word	0x00000002
        /*0030*/ 	.string	""
        /*0030*/ 	.string	"ptxas"
        /*0030*/ 	.string	"Cuda compilation tools, release 13.0, V13.0.88"
        /*0030*/ 	.string	"Build cuda_13.0.r13.0/compiler.36424714_0"
        /*0030*/ 	.string	"-arch sm_100 -m 64 "



//--------------------- .note.nv.cuinfo           --------------------------
	.section	.note.nv.cuinfo,"",@"SHT_NOTE"
	.sectionflags	@"SHF_NOTE_NV_CUINFO"
        /*0018*/ 	.short	0x0002
        /*001a*/ 	.short	0x0064
        /*001c*/ 	.short	0x0082
	.zero		2


//--------------------- .nv.info                  --------------------------
	.section	.nv.info,"",@"SHT_CUDA_INFO"
	.align	4


	//----- nvinfo : EIATTR_REGCOUNT
	.align		4
        /*0000*/ 	.byte	0x04, 0x2f
        /*0002*/ 	.short	(.L_1 - .L_0)
	.align		4
.L_0:
        /*0004*/ 	.word	index@(kernel)
        /*0008*/ 	.word	0x00000016


	//----- nvinfo : EIATTR_FRAME_SIZE
	.align		4
.L_1:
        /*000c*/ 	.byte	0x04, 0x11
        /*000e*/ 	.short	(.L_3 - .L_2)
	.align		4
.L_2:
        /*0010*/ 	.word	index@($__internal_0_$__cuda_sm3x_div_rn_noftz_f32_slowpath)
        /*0014*/ 	.word	0x00000000


	//----- nvinfo : EIATTR_FRAME_SIZE
	.align		4
.L_3:
        /*0018*/ 	.byte	0x04, 0x11
        /*001a*/ 	.short	(.L_5 - .L_4)
	.align		4
.L_4:
        /*001c*/ 	.word	index@(kernel)
        /*0020*/ 	.word	0x00000000


	//----- nvinfo : EIATTR_MIN_STACK_SIZE
	.align		4
.L_5:
        /*0024*/ 	.byte	0x04, 0x12
        /*0026*/ 	.short	(.L_7 - .L_6)
	.align		4
.L_6:
        /*0028*/ 	.word	index@(kernel)
        /*002c*/ 	.word	0x00000000
.L_7:


//--------------------- .nv.compat                --------------------------
	.section	.nv.compat,"",@"SHT_CUDA_COMPAT_INFO"
	.align	4
        /*0000*/ 	.byte	0x02, 0x09, 0x00, 0x00, 0x02, 0x02, 0x01, 0x00, 0x02, 0x05, 0x05, 0x00, 0x03, 0x07, 0x01, 0x01
        /*0010*/ 	.byte	0x02, 0x03, 0x00, 0x00, 0x02, 0x06, 0x01, 0x00, 0x04, 0x0b, 0x08, 0x00, 0x01, 0x00, 0x00, 0x00
        /*0020*/ 	.byte	0x00, 0x00, 0x00, 0x00


//--------------------- .nv.info.kernel           --------------------------
	.section	.nv.info.kernel,"",@"SHT_CUDA_INFO"
	.sectionflags	@""
	.align	4


	//----- nvinfo : EIATTR_CUDA_API_VERSION
	.align		4
        /*0000*/ 	.byte	0x04, 0x37
        /*0002*/ 	.short	(.L_9 - .L_8)
.L_8:
        /*0004*/ 	.word	0x00000082


	//----- nvinfo : EIATTR_KPARAM_INFO
	.align		4
.L_9:
        /*0008*/ 	.byte	0x04, 0x17
        /*000a*/ 	.short	(.L_11 - .L_10)
.L_10:
        /*000c*/ 	.word	0x00000000
        /*0010*/ 	.short	0x0003
        /*0012*/ 	.short	0x0010
        /*0014*/ 	.byte	0x00, 0xf5, 0x21, 0x00


	//----- nvinfo : EIATTR_KPARAM_INFO
	.align		4
.L_11:
        /*0018*/ 	.byte	0x04, 0x17
        /*001a*/ 	.short	(.L_13 - .L_12)
.L_12:
        /*001c*/ 	.word	0x00000000
        /*0020*/ 	.short	0x0002
        /*0022*/ 	.short	0x0008
        /*0024*/ 	.byte	0x00, 0xf5, 0x21, 0x00


	//----- nvinfo : EIATTR_KPARAM_INFO
	.align		4
.L_13:
        /*0028*/ 	.byte	0x04, 0x17
        /*002a*/ 	.short	(.L_15 - .L_14)
.L_14:
        /*002c*/ 	.word	0x00000000
        /*0030*/ 	.short	0x0001
        /*0032*/ 	.short	0x0004
        /*0034*/ 	.byte	0x00, 0xf0, 0x11, 0x00


	//----- nvinfo : EIATTR_KPARAM_INFO
	.align		4
.L_15:
        /*0038*/ 	.byte	0x04, 0x17
        /*003a*/ 	.short	(.L_17 - .L_16)
.L_16:
        /*003c*/ 	.word	0x00000000
        /*0040*/ 	.short	0x0000
        /*0042*/ 	.short	0x0000
        /*0044*/ 	.byte	0x00, 0xf0, 0x11, 0x00


	//----- nvinfo : EIATTR_SPARSE_MMA_MASK
	.align		4
.L_17:
        /*0048*/ 	.byte	0x03, 0x50
        /*004a*/ 	.short	0x0000


	//----- nvinfo : EIATTR_MAXREG_COUNT
	.align		4
        /*004c*/ 	.byte	0x03, 0x1b
        /*004e*/ 	.short	0x00ff


	//----- nvinfo : EIATTR_NUM_BARRIERS
	.align		4
        /*0050*/ 	.byte	0x02, 0x4c
        /*0052*/ 	.byte	0x01
	.zero		1


	//----- nvinfo : EIATTR_MERCURY_ISA_VERSION
	.align		4
        /*0054*/ 	.byte	0x03, 0x5f
        /*0056*/ 	.short	0x0101


	//----- nvinfo : EIATTR_VRC_CTA_INIT_COUNT
	.align		4
        /*0058*/ 	.byte	0x02, 0x4a
	.zero		1
	.zero		1


	//----- nvinfo : EIATTR_EXIT_INSTR_OFFSETS
	.align		4
        /*005c*/ 	.byte	0x04, 0x1c
        /*005e*/ 	.short	(.L_19 - .L_18)


	//   ....[0]....
.L_18:
        /*0060*/ 	.word	0x00000040


	//   ....[1]....
        /*0064*/ 	.word	0x00000380


	//   ....[2]....
        /*0068*/ 	.word	0x00000600


	//----- nvinfo : EIATTR_CRS_STACK_SIZE
	.align		4
.L_19:
        /*006c*/ 	.byte	0x04, 0x1e
        /*006e*/ 	.short	(.L_21 - .L_20)
.L_20:
        /*0070*/ 	.word	0x00000000


	//----- nvinfo : EIATTR_CBANK_PARAM_SIZE
	.align		4
.L_21:
        /*0074*/ 	.byte	0x03, 0x19
        /*0076*/ 	.short	0x0018


	//----- nvinfo : EIATTR_PARAM_CBANK
	.align		4
        /*0078*/ 	.byte	0x04, 0x0a
        /*007a*/ 	.short	(.L_23 - .L_22)
	.align		4
.L_22:
        /*007c*/ 	.word	index@(.nv.constant0.kernel)
        /*0080*/ 	.short	0x0380
        /*0082*/ 	.short	0x0018


	//----- nvinfo : EIATTR_SW_WAR
	.align		4
.L_23:
        /*0084*/ 	.byte	0x04, 0x36
        /*0086*/ 	.short	(.L_25 - .L_24)
.L_24:
        /*0088*/ 	.word	0x00000008
.L_25:


//--------------------- .nv.callgraph             --------------------------
	.section	.nv.callgraph,"",@"SHT_CUDA_CALLGRAPH"
	.align	4
	.sectionentsize	8
	.align		4
        /*0000*/ 	.word	0x00000000
	.align		4
        /*0004*/ 	.word	0xffffffff
	.align		4
        /*0008*/ 	.word	0x00000000
	.align		4
        /*000c*/ 	.word	0xfffffffe
	.align		4
        /*0010*/ 	.word	0x00000000
	.align		4
        /*0014*/ 	.word	0xfffffffd
	.align		4
        /*0018*/ 	.word	0x00000000
	.align		4
        /*001c*/ 	.word	0xfffffffc


//--------------------- .text.kernel              --------------------------
	.section	.text.kernel,"ax",@progbits
	.align	128
        .global         kernel
        .type           kernel,@function
        .size           kernel,(.L_x_20 - kernel)
        .other          kernel,@"STO_CUDA_ENTRY STV_DEFAULT"
kernel:
.text.kernel:
[----:B------:R-:W-:Y:S08]  /*0000*/  LDC R1, c[0x0][0x37c] ;  /* 0x0000df00ff017b82 */ /* 0x000ff00000000800 */
[----:B------:R-:W0:Y:S08]  /*0010*/  S2UR UR6, SR_CTAID.X ;  /* 0x00000000000679c3 */ /* 0x000e300000002500 */
[----:B------:R-:W0:Y:S02]  /*0020*/  LDC R0, c[0x0][0x380] ;  /* 0x0000e000ff007b82 */ /* 0x000e240000000800 */
[----:B0-----:R-:W-:-:S13]  /*0030*/  ISETP.LT.AND P0, PT, R0, UR6, PT ;  /* 0x0000000600007c0c */ /* 0x001fda000bf01270 */
[----:B------:R-:W-:Y:S05]  /*0040*/  @P0 EXIT ;  /* 0x000000000000094d */ /* 0x000fea0003800000 */
[----:B------:R-:W0:Y:S01]  /*0050*/  S2R R2, SR_TID.X ;  /* 0x0000000000027919 */ /* 0x000e220000002100 */
[----:B------:R-:W0:Y:S01]  /*0060*/  LDC R12, c[0x0][0x384] ;  /* 0x0000e100ff0c7b82 */ /* 0x000e220000000800 */
[----:B------:R-:W1:Y:S01]  /*0070*/  LDCU.64 UR8, c[0x0][0x358] ;  /* 0x00006b00ff0877ac */ /* 0x000e620008000a00 */
[----:B------:R-:W-:Y:S01]  /*0080*/  BSSY.RECONVERGENT B0, `(.L_x_0) ;  /* 0x0000018000007945 */ /* 0x000fe20003800200 */
[----:B------:R-:W-:Y:S01]  /*0090*/  IMAD.MOV.U32 R0, RZ, RZ, RZ ;  /* 0x000000ffff007224 */ /* 0x000fe200078e00ff */
[----:B0-----:R-:W-:-:S13]  /*00a0*/  ISETP.GE.AND P0, PT, R2, R12, PT ;  /* 0x0000000c0200720c */ /* 0x001fda0003f06270 */
[----:B-1----:R-:W-:Y:S05]  /*00b0*/  @P0 BRA `(.L_x_1) ;  /* 0x0000000000500947 */ /* 0x002fea0003800000 */
[----:B------:R-:W0:Y:S01]  /*00c0*/  LDC R10, c[0x0][0x360] ;  /* 0x0000d800ff0a7b82 */ /* 0x000e220000000800 */
[----:B------:R-:W-:Y:S02]  /*00d0*/  IMAD.MOV.U32 R0, RZ, RZ, RZ ;  /* 0x000000ffff007224 */ /* 0x000fe400078e00ff */
[----:B------:R-:W-:-:S05]  /*00e0*/  IMAD.MOV.U32 R3, RZ, RZ, R2 ;  /* 0x000000ffff037224 */ /* 0x000fca00078e0002 */
[----:B------:R-:W1:Y:S02]  /*00f0*/  LDC.64 R4, c[0x0][0x388] ;  /* 0x0000e200ff047b82 */ /* 0x000e640000000a00 */
.L_x_2:
[----:B------:R-:W-:-:S04]  /*0100*/  IMAD R7, R12, UR6, R3 ;  /* 0x000000060c077c24 */ /* 0x000fc8000f8e0203 */
[----:B-1----:R-:W-:-:S06]  /*0110*/  IMAD.WIDE R6, R7, 0x4, R4 ;  /* 0x0000000407067825 */ /* 0x002fcc00078e0204 */
[----:B------:R-:W2:Y:S01]  /*0120*/  LDG.E R6, desc[UR8][R6.64] ;  /* 0x0000000806067981 */ /* 0x000ea2000c1e1900 */
[----:B------:R-:W-:Y:S02]  /*0130*/  HFMA2 R11, -RZ, RZ, 3.7421875, 0 ;  /* 0x437c0000ff0b7431 */ /* 0x000fe400000001ff */
[----:B------:R-:W-:Y:S02]  /*0140*/  IMAD.MOV.U32 R9, RZ, RZ, 0x3bbb989d ;  /* 0x3bbb989dff097424 */ /* 0x000fe400078e00ff */
[----:B0-----:R-:W-:-:S05]  /*0150*/  IMAD.IADD R3, R10, 0x1, R3 ;  /* 0x000000010a037824 */ /* 0x001fca00078e0203 */
[----:B------:R-:W-:Y:S01]  /*0160*/  ISETP.GE.AND P0, PT, R3, R12, PT ;  /* 0x0000000c0300720c */ /* 0x000fe20003f06270 */
[----:B--2---:R-:W-:-:S04]  /*0170*/  FFMA.SAT R8, R6, R9, 0.5 ;  /* 0x3f00000006087423 */ /* 0x004fc80000002009 */
[----:B------:R-:W-:-:S04]  /*0180*/  FFMA.RM R8, R8, R11, 12582913 ;  /* 0x4b40000108087423 */ /* 0x000fc8000000400b */
[C---:B------:R-:W-:Y:S01]  /*0190*/  FADD R9, R8.reuse, -12583039 ;  /* 0xcb40007f08097421 */ /* 0x040fe20000000000 */
[----:B------:R-:W-:-:S03]  /*01a0*/  IMAD.SHL.U32 R7, R8, 0x800000, RZ ;  /* 0x0080000008077824 */ /* 0x000fc600078e00ff */
[----:B------:R-:W-:-:S04]  /*01b0*/  FFMA R9, R6, 1.4426950216293334961, -R9 ;  /* 0x3fb8aa3b06097823 */ /* 0x000fc80000000809 */
[----:B------:R-:W-:-:S06]  /*01c0*/  FFMA R9, R6, 1.925963033500011079e-08, R9 ;  /* 0x32a5706006097823 */ /* 0x000fcc0000000009 */
[----:B------:R-:W0:Y:S02]  /*01d0*/  MUFU.EX2 R9, R9 ;  /* 0x0000000900097308 */ /* 0x000e240000000800 */
[----:B0-----:R-:W-:Y:S01]  /*01e0*/  FFMA R0, R7, R9, R0 ;  /* 0x0000000907007223 */ /* 0x001fe20000000000 */
[----:B------:R-:W-:Y:S06]  /*01f0*/  @!P0 BRA `(.L_x_2) ;  /* 0xfffffffc00c08947 */ /* 0x000fec000383ffff */
.L_x_1:
[----:B------:R-:W-:Y:S05]  /*0200*/  BSYNC.RECONVERGENT B0 ;  /* 0x0000000000007941 */ /* 0x000fea0003800200 */
.L_x_0:
[----:B------:R-:W0:Y:S01]  /*0210*/  S2UR UR5, SR_CgaCtaId ;  /* 0x00000000000579c3 */ /* 0x000e220000008800 */
[----:B------:R-:W-:Y:S01]  /*0220*/  UMOV UR4, 0x400 ;  /* 0x0000040000047882 */ /* 0x000fe20000000000 */
[----:B------:R-:W1:Y:S02]  /*0230*/  LDCU UR7, c[0x0][0x360] ;  /* 0x00006c00ff0777ac */ /* 0x000e640008000800 */
[----:B-1----:R-:W-:Y:S02]  /*0240*/  UISETP.GE.U32.AND UP0, UPT, UR7, 0x2, UPT ;  /* 0x000000020700788c */ /* 0x002fe4000bf06070 */
[----:B0-----:R-:W-:-:S06]  /*0250*/  ULEA UR4, UR5, UR4, 0x18 ;  /* 0x0000000405047291 */ /* 0x001fcc000f8ec0ff */
[----:B------:R-:W-:-:S05]  /*0260*/  LEA R5, R2, UR4, 0x2 ;  /* 0x0000000402057c11 */ /* 0x000fca000f8e10ff */
[----:B------:R0:W-:Y:S01]  /*0270*/  STS [R5], R0 ;  /* 0x0000000005007388 */ /* 0x0001e20000000800 */
[----:B------:R-:W-:Y:S06]  /*0280*/  BAR.SYNC.DEFER_BLOCKING 0x0 ;  /* 0x0000000000007b1d */ /* 0x000fec0000010000 */
[----:B------:R-:W-:Y:S05]  /*0290*/  BRA.U !UP0, `(.L_x_3) ;  /* 0x0000000108307547 */ /* 0x000fea000b800000 */
[----:B0-----:R-:W-:-:S07]  /*02a0*/  IMAD.U32 R0, RZ, RZ, UR7 ;  /* 0x00000007ff007e24 */ /* 0x001fce000f8e00ff */
.L_x_4:
[----:B------:R-:W-:-:S04]  /*02b0*/  SHF.R.U32.HI R6, RZ, 0x1, R0 ;  /* 0x00000001ff067819 */ /* 0x000fc80000011600 */
[----:B------:R-:W-:-:S13]  /*02c0*/  ISETP.GE.U32.AND P0, PT, R2, R6, PT ;  /* 0x000000060200720c */ /* 0x000fda0003f06070 */
[----:B------:R-:W-:Y:S01]  /*02d0*/  @!P0 LEA R3, R6, R5, 0x2 ;  /* 0x0000000506038211 */ /* 0x000fe200078e10ff */
[----:B------:R-:W-:Y:S05]  /*02e0*/  @!P0 LDS R4, [R5] ;  /* 0x0000000005048984 */ /* 0x000fea0000000800 */
[----:B------:R-:W0:Y:S02]  /*02f0*/  @!P0 LDS R3, [R3] ;  /* 0x0000000003038984 */ /* 0x000e240000000800 */
[----:B0-----:R-:W-:-:S05]  /*0300*/  @!P0 FADD R4, R3, R4 ;  /* 0x0000000403048221 */ /* 0x001fca0000000000 */
[----:B------:R1:W-:Y:S01]  /*0310*/  @!P0 STS [R5], R4 ;  /* 0x0000000405008388 */ /* 0x0003e20000000800 */
[----:B------:R-:W-:Y:S01]  /*0320*/  BAR.SYNC.DEFER_BLOCKING 0x0 ;  /* 0x0000000000007b1d */ /* 0x000fe20000010000 */
[----:B------:R-:W-:Y:S01]  /*0330*/  ISETP.GT.U32.AND P0, PT, R0, 0x3, PT ;  /* 0x000000030000780c */ /* 0x000fe20003f04070 */
[----:B------:R-:W-:-:S12]  /*0340*/  IMAD.MOV.U32 R0, RZ, RZ, R6 ;  /* 0x000000ffff007224 */ /* 0x000fd800078e0006 */
[----:B-1----:R-:W-:Y:S05]  /*0350*/  @P0 BRA `(.L_x_4) ;  /* 0xfffffffc00d40947 */ /* 0x002fea000383ffff */
.L_x_3:
[----:B------:R-:W1:Y:S02]  /*0360*/  LDCU UR4, c[0x0][0x384] ;  /* 0x00007080ff0477ac */ /* 0x000e640008000800 */
[----:B-1----:R-:W-:-:S13]  /*0370*/  ISETP.GE.AND P0, PT, R2, UR4, PT ;  /* 0x0000000402007c0c */ /* 0x002fda000bf06270 */
[----:B------:R-:W-:Y:S05]  /*0380*/  @P0 EXIT ;  /* 0x000000000000094d */ /* 0x000fea0003800000 */
[----:B------:R-:W1:Y:S01]  /*0390*/  S2UR UR5, SR_CgaCtaId ;  /* 0x00000000000579c3 */ /* 0x000e620000008800 */
[----:B------:R-:W-:-:S07]  /*03a0*/  UMOV UR4, 0x400 ;  /* 0x0000040000047882 */ /* 0x000fce0000000000 */
[----:B------:R-:W2:Y:S08]  /*03b0*/  LDC R9, c[0x0][0x384] ;  /* 0x0000e100ff097b82 */ /* 0x000eb00000000800 */
[----:B0-----:R-:W0:Y:S08]  /*03c0*/  LDC.64 R4, c[0x0][0x388] ;  /* 0x0000e200ff047b82 */ /* 0x001e300000000a00 */
[----:B------:R-:W3:Y:S01]  /*03d0*/  LDC.64 R6, c[0x0][0x390] ;  /* 0x0000e400ff067b82 */ /* 0x000ee20000000a00 */
[----:B-1----:R-:W-:-:S09]  /*03e0*/  ULEA UR4, UR5, UR4, 0x18 ;  /* 0x0000000405047291 */ /* 0x002fd2000f8ec0ff */
[----:B------:R-:W1:Y:S02]  /*03f0*/  LDS R3, [UR4] ;  /* 0x00000004ff037984 */ /* 0x000e640008000800 */
[----:B------:R-:W4:Y:S02]  /*0400*/  LDCU UR4, c[0x0][0x384] ;  /* 0x00007080ff0477ac */ /* 0x000f240008000800 */
.L_x_7:
[----:B--2---:R-:W-:-:S04]  /*0410*/  IMAD R11, R9, UR6, R2 ;  /* 0x00000006090b7c24 */ /* 0x004fc8000f8e0202 */
[----:B0-----:R-:W-:-:S06]  /*0420*/  IMAD.WIDE R12, R11, 0x4, R4 ;  /* 0x000000040b0c7825 */ /* 0x001fcc00078e0204 */
[----:B------:R0:W2:Y:S01]  /*0430*/  LDG.E R12, desc[UR8][R12.64] ;  /* 0x000000080c0c7981 */ /* 0x0000a2000c1e1900 */
[----:B------:R-:W-:Y:S01]  /*0440*/  IMAD.MOV.U32 R15, RZ, RZ, 0x3bbb989d ;  /* 0x3bbb989dff0f7424 */ /* 0x000fe200078e00ff */
[----:B-1----:R-:W0:Y:S01]  /*0450*/  MUFU.RCP R8, R3 ;  /* 0x0000000300087308 */ /* 0x002e220000001000 */
[----:B------:R-:W-:Y:S01]  /*0460*/  IMAD.MOV.U32 R17, RZ, RZ, 0x437c0000 ;  /* 0x437c0000ff117424 */ /* 0x000fe200078e00ff */
[----:B------:R-:W-:Y:S01]  /*0470*/  BSSY.RECONVERGENT B0, `(.L_x_5) ;  /* 0x0000013000007945 */ /* 0x000fe20003800200 */
[----:B0-----:R-:W-:-:S04]  /*0480*/  FFMA R13, -R3, R8, 1 ;  /* 0x3f800000030d7423 */ /* 0x001fc80000000108 */
[----:B------:R-:W-:Y:S01]  /*0490*/  FFMA R13, R8, R13, R8 ;  /* 0x0000000d080d7223 */ /* 0x000fe20000000008 */
[----:B--2---:R-:W-:-:S04]  /*04a0*/  FFMA.SAT R0, R12, R15, 0.5 ;  /* 0x3f0000000c007423 */ /* 0x004fc8000000200f */
[----:B------:R-:W-:-:S04]  /*04b0*/  FFMA.RM R0, R0, R17, 12582913 ;  /* 0x4b40000100007423 */ /* 0x000fc80000004011 */
[C---:B------:R-:W-:Y:S01]  /*04c0*/  FADD R15, R0.reuse, -12583039 ;  /* 0xcb40007f000f7421 */ /* 0x040fe20000000000 */
[----:B------:R-:W-:-:S03]  /*04d0*/  SHF.L.U32 R0, R0, 0x17, RZ ;  /* 0x0000001700007819 */ /* 0x000fc600000006ff */
[----:B------:R-:W-:-:S04]  /*04e0*/  FFMA R15, R12, 1.4426950216293334961, -R15 ;  /* 0x3fb8aa3b0c0f7823 */ /* 0x000fc8000000080f */
[----:B------:R-:W-:-:S06]  /*04f0*/  FFMA R15, R12, 1.925963033500011079e-08, R15 ;  /* 0x32a570600c0f7823 */ /* 0x000fcc000000000f */
[----:B------:R-:W0:Y:S02]  /*0500*/  MUFU.EX2 R15, R15 ;  /* 0x0000000f000f7308 */ /* 0x000e240000000800 */
[----:B0-----:R-:W-:-:S06]  /*0510*/  FMUL R0, R0, R15 ;  /* 0x0000000f00007220 */ /* 0x001fcc0000400000 */
[----:B------:R-:W0:Y:S01]  /*0520*/  FCHK P0, R0, R3 ;  /* 0x0000000300007302 */ /* 0x000e220000000000 */
[----:B------:R-:W-:-:S04]  /*0530*/  FFMA R8, R0, R13, RZ ;  /* 0x0000000d00087223 */ /* 0x000fc800000000ff */
[----:B------:R-:W-:-:S04]  /*0540*/  FFMA R10, -R3, R8, R0 ;  /* 0x00000008030a7223 */ /* 0x000fc80000000100 */
[----:B------:R-:W-:Y:S01]  /*0550*/  FFMA R13, R13, R10, R8 ;  /* 0x0000000a0d0d7223 */ /* 0x000fe20000000008 */
[----:B0-----:R-:W-:Y:S06]  /*0560*/  @!P0 BRA `(.L_x_6) ;  /* 0x00000000000c8947 */ /* 0x001fec0003800000 */
[----:B------:R-:W-:-:S07]  /*0570*/  MOV R8, 0x590 ;  /* 0x0000059000087802 */ /* 0x000fce0000000f00 */
[----:B---34-:R-:W-:Y:S05]  /*0580*/  CALL.REL.NOINC `($__internal_0_$__cuda_sm3x_div_rn_noftz_f32_slowpath) ;  /* 0x0000000000207944 */ /* 0x018fea0003c00000 */
[----:B------:R-:W-:-:S07]  /*0590*/  IMAD.MOV.U32 R13, RZ, RZ, R0 ;  /* 0x000000ffff0d7224 */ /* 0x000fce00078e0000 */
.L_x_6:
[----:B----4-:R-:W-:Y:S05]  /*05a0*/  BSYNC.RECONVERGENT B0 ;  /* 0x0000000000007941 */ /* 0x010fea0003800200 */
.L_x_5:
[----:B---3--:R-:W-:-:S04]  /*05b0*/  IMAD.WIDE R10, R11, 0x4, R6 ;  /* 0x000000040b0a7825 */ /* 0x008fc800078e0206 */
[----:B------:R-:W-:Y:S01]  /*05c0*/  VIADD R2, R2, UR7 ;  /* 0x0000000702027c36 */ /* 0x000fe20008000000 */
[----:B------:R0:W-:Y:S04]  /*05d0*/  STG.E desc[UR8][R10.64], R13 ;  /* 0x0000000d0a007986 */ /* 0x0001e8000c101908 */
[----:B------:R-:W-:-:S13]  /*05e0*/  ISETP.GE.AND P0, PT, R2, UR4, PT ;  /* 0x0000000402007c0c */ /* 0x000fda000bf06270 */
[----:B0-----:R-:W-:Y:S05]  /*05f0*/  @!P0 BRA `(.L_x_7) ;  /* 0xfffffffc00848947 */ /* 0x001fea000383ffff */
[----:B------:R-:W-:Y:S05]  /*0600*/  EXIT ;  /* 0x000000000000794d */ /* 0x000fea0003800000 */
        .weak           $__internal_0_$__cuda_sm3x_div_rn_noftz_f32_slowpath
        .type           $__internal_0_$__cuda_sm3x_div_rn_noftz_f32_slowpath,@function
        .size           $__internal_0_$__cuda_sm3x_div_rn_noftz_f32_slowpath,(.L_x_20 - $__internal_0_$__cuda_sm3x_div_rn_noftz_f32_slowpath)
$__internal_0_$__cuda_sm3x_div_rn_noftz_f32_slowpath:
[--C-:B------:R-:W-:Y:S01]  /*0610*/  SHF.R.U32.HI R12, RZ, 0x17, R3.reuse ;  /* 0x00000017ff0c7819 */ /* 0x100fe20000011603 */
[----:B------:R-:W-:Y:S01]  /*0620*/  BSSY.RECONVERGENT B1, `(.L_x_8) ;  /* 0x0000064000017945 */ /* 0x000fe20003800200 */
[--C-:B------:R-:W-:Y:S01]  /*0630*/  SHF.R.U32.HI R10, RZ, 0x17, R0.reuse ;  /* 0x00000017ff0a7819 */ /* 0x100fe20000011600 */
[----:B------:R-:W-:Y:S01]  /*0640*/  IMAD.MOV.U32 R13, RZ, RZ, R0 ;  /* 0x000000ffff0d7224 */ /* 0x000fe200078e0000 */
[----:B------:R-:W-:Y:S01]  /*0650*/  LOP3.LUT R12, R12, 0xff, RZ, 0xc0, !PT ;  /* 0x000000ff0c0c7812 */ /* 0x000fe200078ec0ff */
[----:B------:R-:W-:Y:S01]  /*0660*/  IMAD.MOV.U32 R14, RZ, RZ, R3 ;  /* 0x000000ffff0e7224 */ /* 0x000fe200078e0003 */
[----:B------:R-:W-:-:S03]  /*0670*/  LOP3.LUT R18, R10, 0xff, RZ, 0xc0, !PT ;  /* 0x000000ff0a127812 */ /* 0x000fc600078ec0ff */
[----:B------:R-:W-:Y:S01]  /*0680*/  VIADD R15, R12, 0xffffffff ;  /* 0xffffffff0c0f7836 */ /* 0x000fe20000000000 */
[----:B------:R-:W-:-:S04]  /*0690*/  IADD3 R16, PT, PT, R18, -0x1, RZ ;  /* 0xffffffff12107810 */ /* 0x000fc80007ffe0ff */
[----:B------:R-:W-:-:S04]  /*06a0*/  ISETP.GT.U32.AND P0, PT, R15, 0xfd, PT ;  /* 0x000000fd0f00780c */ /* 0x000fc80003f04070 */
[----:B------:R-:W-:-:S13]  /*06b0*/  ISETP.GT.U32.OR P0, PT, R16, 0xfd, P0 ;  /* 0x000000fd1000780c */ /* 0x000fda0000704470 */
[----:B------:R-:W-:Y:S01]  /*06c0*/  @!P0 IMAD.MOV.U32 R10, RZ, RZ, RZ ;  /* 0x000000ffff0a8224 */ /* 0x000fe200078e00ff */
[----:B------:R-:W-:Y:S06]  /*06d0*/  @!P0 BRA `(.L_x_9) ;  /* 0x00000000005c8947 */ /* 0x000fec0003800000 */
[----:B------:R-:W-:Y:S02]  /*06e0*/  FSETP.GTU.FTZ.AND P1, PT, |R3|, +INF , PT ;  /* 0x7f8000000300780b */ /* 0x000fe40003f3c200 */
[----:B------:R-:W-:-:S04]  /*06f0*/  FSETP.GTU.FTZ.AND P0, PT, |R0|, +INF , PT ;  /* 0x7f8000000000780b */ /* 0x000fc80003f1c200 */
[----:B------:R-:W-:-:S13]  /*0700*/  PLOP3.LUT P0, PT, P0, P1, PT, 0xf8, 0x8f ;  /* 0x00000000008f781c */ /* 0x000fda0000703f70 */
[----:B------:R-:W-:Y:S05]  /*0710*/  @P0 BRA `(.L_x_10) ;  /* 0x00000004004c0947 */ /* 0x000fea0003800000 */
[----:B------:R-:W-:-:S13]  /*0720*/  LOP3.LUT P0, RZ, R14, 0x7fffffff, R13, 0xc8, !PT ;  /* 0x7fffffff0eff7812 */ /* 0x000fda000780c80d */
[----:B------:R-:W-:Y:S05]  /*0730*/  @!P0 BRA `(.L_x_11) ;  /* 0x00000004003c8947 */ /* 0x000fea0003800000 */
[C---:B------:R-:W-:Y:S02]  /*0740*/  FSETP.NEU.FTZ.AND P2, PT, |R0|.reuse, +INF , PT ;  /* 0x7f8000000000780b */ /* 0x040fe40003f5d200 */
[----:B------:R-:W-:Y:S02]  /*0750*/  FSETP.NEU.FTZ.AND P1, PT, |R3|, +INF , PT ;  /* 0x7f8000000300780b */ /* 0x000fe40003f3d200 */
[----:B------:R-:W-:-:S11]  /*0760*/  FSETP.NEU.FTZ.AND P0, PT, |R0|, +INF , PT ;  /* 0x7f8000000000780b */ /* 0x000fd60003f1d200 */
[----:B------:R-:W-:Y:S05]  /*0770*/  @!P1 BRA !P2, `(.L_x_11) ;  /* 0x00000004002c9947 */ /* 0x000fea0005000000 */
[----:B------:R-:W-:-:S04]  /*0780*/  LOP3.LUT P2, RZ, R13, 0x7fffffff, RZ, 0xc0, !PT ;  /* 0x7fffffff0dff7812 */ /* 0x000fc8000784c0ff */
[----:B------:R-:W-:-:S13]  /*0790*/  PLOP3.LUT P1, PT, P1, P2, PT, 0x2f, 0xf2 ;  /* 0x0000000000f2781c */ /* 0x000fda0000f24577 */
[----:B------:R-:W-:Y:S05]  /*07a0*/  @P1 BRA `(.L_x_12) ;  /* 0x0000000400181947 */ /* 0x000fea0003800000 */
[----:B------:R-:W-:-:S04]  /*07b0*/  LOP3.LUT P1, RZ, R14, 0x7fffffff, RZ, 0xc0, !PT ;  /* 0x7fffffff0eff7812 */ /* 0x000fc8000782c0ff */
[----:B------:R-:W-:-:S13]  /*07c0*/  PLOP3.LUT P0, PT, P0, P1, PT, 0x2f, 0xf2 ;  /* 0x0000000000f2781c */ /* 0x000fda0000702577 */
[----:B------:R-:W-:Y:S05]  /*07d0*/  @P0 BRA `(.L_x_13) ;  /* 0x0000000400000947 */ /* 0x000fea0003800000 */
[----:B------:R-:W-:Y:S02]  /*07e0*/  ISETP.GE.AND P0, PT, R16, RZ, PT ;  /* 0x000000ff1000720c */ /* 0x000fe40003f06270 */
[----:B------:R-:W-:-:S11]  /*07f0*/  ISETP.GE.AND P1, PT, R15, RZ, PT ;  /* 0x000000ff0f00720c */ /* 0x000fd60003f26270 */
[----:B------:R-:W-:Y:S01]  /*0800*/  @P0 MOV R10, RZ ;  /* 0x000000ff000a0202 */ /* 0x000fe20000000f00 */
[----:B------:R-:W-:Y:S02]  /*0810*/  @!P0 IMAD.MOV.U32 R10, RZ, RZ, -0x40 ;  /* 0xffffffc0ff0a8424 */ /* 0x000fe400078e00ff */
[----:B------:R-:W-:Y:S01]  /*0820*/  @!P0 FFMA R13, R0, 1.84467440737095516160e+19, RZ ;  /* 0x5f800000000d8823 */ /* 0x000fe200000000ff */
[----:B------:R-:W-:Y:S01]  /*0830*/  @!P1 FFMA R14, R3, 1.84467440737095516160e+19, RZ ;  /* 0x5f800000030e9823 */ /* 0x000fe200000000ff */
[----:B------:R-:W-:-:S07]  /*0840*/  @!P1 VIADD R10, R10, 0x40 ;  /* 0x000000400a0a9836 */ /* 0x000fce0000000000 */
.L_x_9:
[----:B------:R-:W-:Y:S01]  /*0850*/  LEA R15, R12, 0xc0800000, 0x17 ;  /* 0xc08000000c0f7811 */ /* 0x000fe200078eb8ff */
[----:B------:R-:W-:Y:S04]  /*0860*/  BSSY.RECONVERGENT B2, `(.L_x_14) ;  /* 0x0000036000027945 */ /* 0x000fe80003800200 */
[----:B------:R-:W-:Y:S01]  /*0870*/  IMAD.IADD R15, R14, 0x1, -R15 ;  /* 0x000000010e0f7824 */ /* 0x000fe200078e0a0f */
[----:B------:R-:W-:-:S03]  /*0880*/  IADD3 R14, PT, PT, R18, -0x7f, RZ ;  /* 0xffffff81120e7810 */ /* 0x000fc60007ffe0ff */
[----:B------:R-:W0:Y:S01]  /*0890*/  MUFU.RCP R16, R15 ;  /* 0x0000000f00107308 */ /* 0x000e220000001000 */
[----:B------:R-:W-:Y:S01]  /*08a0*/  FADD.FTZ R17, -R15, -RZ ;  /* 0x800000ff0f117221 */ /* 0x000fe20000010100 */
[----:B------:R-:W-:-:S03]  /*08b0*/  IMAD R0, R14, -0x800000, R13 ;  /* 0xff8000000e007824 */ /* 0x000fc600078e020d */
[----:B0-----:R-:W-:-:S04]  /*08c0*/  FFMA R19, R16, R17, 1 ;  /* 0x3f80000010137423 */ /* 0x001fc80000000011 */
[----:B------:R-:W-:-:S04]  /*08d0*/  FFMA R18, R16, R19, R16 ;  /* 0x0000001310127223 */ /* 0x000fc80000000010 */
[----:B------:R-:W-:-:S04]  /*08e0*/  FFMA R13, R0, R18, RZ ;  /* 0x00000012000d7223 */ /* 0x000fc800000000ff */
[----:B------:R-:W-:-:S04]  /*08f0*/  FFMA R16, R17, R13, R0 ;  /* 0x0000000d11107223 */ /* 0x000fc80000000000 */
[----:B------:R-:W-:Y:S01]  /*0900*/  FFMA R19, R18, R16, R13 ;  /* 0x0000001012137223 */ /* 0x000fe2000000000d */
[----:B------:R-:W-:-:S03]  /*0910*/  IADD3 R13, PT, PT, R14, 0x7f, -R12 ;  /* 0x0000007f0e0d7810 */ /* 0x000fc60007ffe80c */
[----:B------:R-:W-:Y:S02]  /*0920*/  FFMA R16, R17, R19, R0 ;  /* 0x0000001311107223 */ /* 0x000fe40000000000 */
[----:B------:R-:W-:Y:S02]  /*0930*/  IMAD.IADD R13, R13, 0x1, R10 ;  /* 0x000000010d0d7824 */ /* 0x000fe400078e020a */
[----:B------:R-:W-:-:S05]  /*0940*/  FFMA R0, R18, R16, R19 ;  /* 0x0000001012007223 */ /* 0x000fca0000000013 */
[----:B------:R-:W-:-:S04]  /*0950*/  SHF.R.U32.HI R12, RZ, 0x17, R0 ;  /* 0x00000017ff0c7819 */ /* 0x000fc80000011600 */
[----:B------:R-:W-:-:S05]  /*0960*/  LOP3.LUT R12, R12, 0xff, RZ, 0xc0, !PT ;  /* 0x000000ff0c0c7812 */ /* 0x000fca00078ec0ff */
[----:B------:R-:W-:-:S04]  /*0970*/  IMAD.IADD R14, R12, 0x1, R13 ;  /* 0x000000010c0e7824 */ /* 0x000fc800078e020d */
[----:B------:R-:W-:-:S05]  /*0980*/  VIADD R10, R14, 0xffffffff ;  /* 0xffffffff0e0a7836 */ /* 0x000fca0000000000 */
[----:B------:R-:W-:-:S13]  /*0990*/  ISETP.GE.U32.AND P0, PT, R10, 0xfe, PT ;  /* 0x000000fe0a00780c */ /* 0x000fda0003f06070 */
[----:B------:R-:W-:Y:S05]  /*09a0*/  @!P0 BRA `(.L_x_15) ;  /* 0x0000000000808947 */ /* 0x000fea0003800000 */
[----:B------:R-:W-:-:S13]  /*09b0*/  ISETP.GT.AND P0, PT, R14, 0xfe, PT ;  /* 0x000000fe0e00780c */ /* 0x000fda0003f04270 */
[----:B------:R-:W-:Y:S05]  /*09c0*/  @P0 BRA `(.L_x_16) ;  /* 0x00000000006c0947 */ /* 0x000fea0003800000 */
[----:B------:R-:W-:-:S13]  /*09d0*/  ISETP.GE.AND P0, PT, R14, 0x1, PT ;  /* 0x000000010e00780c */ /* 0x000fda0003f06270 */
[----:B------:R-:W-:Y:S05]  /*09e0*/  @P0 BRA `(.L_x_17) ;  /* 0x0000000000740947 */ /* 0x000fea0003800000 */
[----:B------:R-:W-:Y:S02]  /*09f0*/  ISETP.GE.AND P0, PT, R14, -0x18, PT ;  /* 0xffffffe80e00780c */ /* 0x000fe40003f06270 */
[----:B------:R-:W-:-:S11]  /*0a00*/  LOP3.LUT R0, R0, 0x80000000, RZ, 0xc0, !PT ;  /* 0x8000000000007812 */ /* 0x000fd600078ec0ff */
[----:B------:R-:W-:Y:S05]  /*0a10*/  @!P0 BRA `(.L_x_17) ;  /* 0x0000000000688947 */ /* 0x000fea0003800000 */
[-CC-:B------:R-:W-:Y:S01]  /*0a20*/  FFMA.RZ R10, R18, R16.reuse, R19.reuse ;  /* 0x00000010120a7223 */ /* 0x180fe2000000c013 */
[----:B------:R-:W-:Y:S01]  /*0a30*/  IADD3 R15, PT, PT, R14, 0x20, RZ ;  /* 0x000000200e0f7810 */ /* 0x000fe20007ffe0ff */
[-CC-:B------:R-:W-:Y:S01]  /*0a40*/  FFMA.RM R13, R18, R16.reuse, R19.reuse ;  /* 0x00000010120d7223 */ /* 0x180fe20000004013 */
[----:B------:R-:W-:Y:S02]  /*0a50*/  ISETP.NE.AND P2, PT, R14, RZ, PT ;  /* 0x000000ff0e00720c */ /* 0x000fe40003f45270 */
[----:B------:R-:W-:Y:S01]  /*0a60*/  LOP3.LUT R12, R10, 0x7fffff, RZ, 0xc0, !PT ;  /* 0x007fffff0a0c7812 */ /* 0x000fe200078ec0ff */
[----:B------:R-:W-:Y:S01]  /*0a70*/  FFMA.RP R10, R18, R16, R19 ;  /* 0x00000010120a7223 */ /* 0x000fe20000008013 */
[----:B------:R-:W-:Y:S01]  /*0a80*/  ISETP.NE.AND P1, PT, R14, RZ, PT ;  /* 0x000000ff0e00720c */ /* 0x000fe20003f25270 */
[----:B------:R-:W-:Y:S01]  /*0a90*/  IMAD.MOV R14, RZ, RZ, -R14 ;  /* 0x000000ffff0e7224 */ /* 0x000fe200078e0a0e */
[----:B------:R-:W-:Y:S02]  /*0aa0*/  LOP3.LUT R12, R12, 0x800000, RZ, 0xfc, !PT ;  /* 0x008000000c0c7812 */ /* 0x000fe400078efcff */
[----:B------:R-:W-:-:S02]  /*0ab0*/  FSETP.NEU.FTZ.AND P0, PT, R10, R13, PT ;  /* 0x0000000d0a00720b */ /* 0x000fc40003f1d000 */
[----:B------:R-:W-:Y:S02]  /*0ac0*/  SHF.L.U32 R15, R12, R15, RZ ;  /* 0x0000000f0c0f7219 */ /* 0x000fe400000006ff */
[----:B------:R-:W-:Y:S02]  /*0ad0*/  SEL R13, R14, RZ, P2 ;  /* 0x000000ff0e0d7207 */ /* 0x000fe40001000000 */
[----:B------:R-:W-:Y:S02]  /*0ae0*/  ISETP.NE.AND P1, PT, R15, RZ, P1 ;  /* 0x000000ff0f00720c */ /* 0x000fe40000f25270 */
[----:B------:R-:W-:Y:S02]  /*0af0*/  SHF.R.U32.HI R13, RZ, R13, R12 ;  /* 0x0000000dff0d7219 */ /* 0x000fe4000001160c */
[----:B------:R-:W-:Y:S02]  /*0b00*/  PLOP3.LUT P0, PT, P0, P1, PT, 0xf8, 0x8f ;  /* 0x00000000008f781c */ /* 0x000fe40000703f70 */
[----:B------:R-:W-:-:S02]  /*0b10*/  SHF.R.U32.HI R15, RZ, 0x1, R13 ;  /* 0x00000001ff0f7819 */ /* 0x000fc4000001160d */
[----:B------:R-:W-:-:S04]  /*0b20*/  SEL R10, RZ, 0x1, !P0 ;  /* 0x00000001ff0a7807 */ /* 0x000fc80004000000 */
[----:B------:R-:W-:-:S04]  /*0b30*/  LOP3.LUT R10, R10, 0x1, R15, 0xf8, !PT ;  /* 0x000000010a0a7812 */ /* 0x000fc800078ef80f */
[----:B------:R-:W-:-:S05]  /*0b40*/  LOP3.LUT R10, R10, R13, RZ, 0xc0, !PT ;  /* 0x0000000d0a0a7212 */ /* 0x000fca00078ec0ff */
[----:B------:R-:W-:-:S05]  /*0b50*/  IMAD.IADD R15, R15, 0x1, R10 ;  /* 0x000000010f0f7824 */ /* 0x000fca00078e020a */
[----:B------:R-:W-:Y:S01]  /*0b60*/  LOP3.LUT R0, R15, R0, RZ, 0xfc, !PT ;  /* 0x000000000f007212 */ /* 0x000fe200078efcff */
[----:B------:R-:W-:Y:S06]  /*0b70*/  BRA `(.L_x_17) ;  /* 0x0000000000107947 */ /* 0x000fec0003800000 */
.L_x_16:
[----:B------:R-:W-:-:S04]  /*0b80*/  LOP3.LUT R0, R0, 0x80000000, RZ, 0xc0, !PT ;  /* 0x8000000000007812 */ /* 0x000fc800078ec0ff */
[----:B------:R-:W-:Y:S01]  /*0b90*/  LOP3.LUT R0, R0, 0x7f800000, RZ, 0xfc, !PT ;  /* 0x7f80000000007812 */ /* 0x000fe200078efcff */
[----:B------:R-:W-:Y:S06]  /*0ba0*/  BRA `(.L_x_17) ;  /* 0x0000000000047947 */ /* 0x000fec0003800000 */
.L_x_15:
[----:B------:R-:W-:-:S07]  /*0bb0*/  IMAD R0, R13, 0x800000, R0 ;  /* 0x008000000d007824 */ /* 0x000fce00078e0200 */
.L_x_17:
[----:B------:R-:W-:Y:S05]  /*0bc0*/  BSYNC.RECONVERGENT B2 ;  /* 0x0000000000027941 */ /* 0x000fea0003800200 */
.L_x_14:
[----:B------:R-:W-:Y:S05]  /*0bd0*/  BRA `(.L_x_18) ;  /* 0x0000000000207947 */ /* 0x000fea0003800000 */
.L_x_13:
[----:B------:R-:W-:-:S04]  /*0be0*/  LOP3.LUT R0, R14, 0x80000000, R13, 0x48, !PT ;  /* 0x800000000e007812 */ /* 0x000fc800078e480d */
[----:B------:R-:W-:Y:S01]  /*0bf0*/  LOP3.LUT R0, R0, 0x7f800000, RZ, 0xfc, !PT ;  /* 0x7f80000000007812 */ /* 0x000fe200078efcff */
[----:B------:R-:W-:Y:S06]  /*0c00*/  BRA `(.L_x_18) ;  /* 0x0000000000147947 */ /* 0x000fec0003800000 */
.L_x_12:
[----:B------:R-:W-:Y:S01]  /*0c10*/  LOP3.LUT R0, R14, 0x80000000, R13, 0x48, !PT ;  /* 0x800000000e007812 */ /* 0x000fe200078e480d */
[----:B------:R-:W-:Y:S06]  /*0c20*/  BRA `(.L_x_18) ;  /* 0x00000000000c7947 */ /* 0x000fec0003800000 */
.L_x_11:
[----:B------:R-:W0:Y:S01]  /*0c30*/  MUFU.RSQ R0, -QNAN ;  /* 0xffc0000000007908 */ /* 0x000e220000001400 */
[----:B------:R-:W-:Y:S05]  /*0c40*/  BRA `(.L_x_18) ;  /* 0x0000000000047947 */ /* 0x000fea0003800000 */
.L_x_10:
[----:B------:R-:W-:-:S07]  /*0c50*/  FADD.FTZ R0, R0, R3 ;  /* 0x0000000300007221 */ /* 0x000fce0000010000 */
.L_x_18:
[----:B------:R-:W-:Y:S05]  /*0c60*/  BSYNC.RECONVERGENT B1 ;  /* 0x0000000000017941 */ /* 0x000fea0003800200 */
.L_x_8:
[----:B------:R-:W-:Y:S01]  /*0c70*/  MOV R12, R8 ;  /* 0x00000008000c7202 */ /* 0x000fe20000000f00 */
[----:B------:R-:W-:-:S04]  /*0c80*/  IMAD.MOV.U32 R13, RZ, RZ, 0x0 ;  /* 0x00000000ff0d7424 */ /* 0x000fc800078e00ff */
[----:B0-----:R-:W-:Y:S05]  /*0c90*/  RET.REL.NODEC R12 `(kernel) ;  /* 0xfffffff00cd87950 */ /* 0x001fea0003c3ffff */
.L_x_19:
[----:B------:R-:W-:-:S00]  /*0ca0*/  BRA `(.L_x_19) ;  /* 0xfffffffc00fc7947 */ /* 0x000fc0000383ffff */
[----:B------:R-:W-:-:S00]  /*0cb0*/  NOP ;  /* 0x0000000000007918 */ /* 0x000fc00000000000 */
        /* <DEDUP_REMOVED lines=12> */
.L_x_20:


//--------------------- .nv.shared.kernel         --------------------------
	.section	.nv.shared.kernel,"aw",@nobits
	.sectionflags	@""
	.align	4
.nv.shared.kernel:
	.zero		5120


//--------------------- .nv.shared.reserved.0     --------------------------
	.section	.nv.shared.reserved.0,"aw",@nobits
	.weak		__nv_reservedSMEM_offset_0_alias
	.size		__nv_reservedSMEM_offset_0_alias, 0, 64
	.other		__nv_reservedSMEM_offset_0_alias,@"STO_CUDA_RESERVED_SHARED STV_DEFAULT"
__nv_reservedSMEM_offset_0_alias:
	.zero		0
	.zero		64


//--------------------- .nv.constant0.kernel      --------------------------
	.section	.nv.constant0.kernel,"a",@progbits
	.sectionflags	@""
	.align	4
.nv.constant0.kernel:
	.zero		920


//--------------------- SYMBOLS --------------------------

	.type		.nv.reservedSmem.offset0,@object
	.size		.nv.reservedSmem.offset0,0x4
	.type		.nv.reservedSmem.cap,@object
	.size		.nv.reservedSmem.cap,0x4
